//
// Generated by NVIDIA NVVM Compiler
//
// Compiler Build ID: CL-36424714
// Cuda compilation tools, release 13.0, V13.0.88
// Based on NVVM 20.0.0
//

.version 9.0
.target sm_100
.address_size 64

	// .globl	_Z14occupancy_testPi

.visible .entry _Z14occupancy_testPi(
	.param .u64 .ptr .align 1 _Z14occupancy_testPi_param_0
)
{
	.reg .b32 	%r<6>;
	.reg .b64 	%rd<5>;

	ld.param.u64 	%rd1, [_Z14occupancy_testPi_param_0];
	cvta.to.global.u64 	%rd2, %rd1;
	mov.u32 	%r1, %ntid.x;
	mov.u32 	%r2, %ctaid.x;
	mov.u32 	%r3, %tid.x;
	mad.lo.s32 	%r4, %r1, %r2, %r3;
	mul.wide.s32 	%rd3, %r4, 4;
	add.s64 	%rd4, %rd2, %rd3;
	mov.b32 	%r5, 36;
	st.global.u32 	[%rd4], %r5;
	ret;

}


// ===== COMPILED SASS (sm_100) =====

	.target	sm_100

	.elftype	@"ET_EXEC"


//--------------------- .note.nv.tkinfo           --------------------------
	.section	.note.nv.tkinfo,"",@"SHT_NOTE"
	.sectionflags	@"SHF_NOTE_NV_TKINFO"
	.tkinfo
        /*0018*/ 	.word	0x00000002
        /*0030*/ 	.string	""
        /*0030*/ 	.string	"ptxas"
        /*0030*/ 	.string	"Cuda compilation tools, release 13.0, V13.0.88"
        /*0030*/ 	.string	"Build cuda_13.0.r13.0/compiler.36424714_0"
        /*0030*/ 	.string	"-arch sm_100 -m 64 "



//--------------------- .note.nv.cuinfo           --------------------------
	.section	.note.nv.cuinfo,"",@"SHT_NOTE"
	.sectionflags	@"SHF_NOTE_NV_CUINFO"
        /*0018*/ 	.short	0x0002
        /*001a*/ 	.short	0x0064
        /*001c*/ 	.short	0x0082
	.zero		2


//--------------------- .nv.info                  --------------------------
	.section	.nv.info,"",@"SHT_CUDA_INFO"
	.align	4


	//----- nvinfo : EIATTR_REGCOUNT
	.align		4
        /*0000*/ 	.byte	0x04, 0x2f
        /*0002*/ 	.short	(.L_1 - .L_0)
	.align		4
.L_0:
        /*0004*/ 	.word	index@(_Z14occupancy_testPi)
        /*0008*/ 	.word	0x0000000a


	//----- nvinfo : EIATTR_FRAME_SIZE
	.align		4
.L_1:
        /*000c*/ 	.byte	0x04, 0x11
        /*000e*/ 	.short	(.L_3 - .L_2)
	.align		4
.L_2:
        /*0010*/ 	.word	index@(_Z14occupancy_testPi)
        /*0014*/ 	.word	0x00000000


	//----- nvinfo : EIATTR_MIN_STACK_SIZE
	.align		4
.L_3:
        /*0018*/ 	.byte	0x04, 0x12
        /*001a*/ 	.short	(.L_5 - .L_4)
	.align		4
.L_4:
        /*001c*/ 	.word	index@(_Z14occupancy_testPi)
        /*0020*/ 	.word	0x00000000
.L_5:


//--------------------- .nv.compat                --------------------------
	.section	.nv.compat,"",@"SHT_CUDA_COMPAT_INFO"
	.align	4
        /*0000*/ 	.byte	0x02, 0x09, 0x00, 0x00, 0x02, 0x02, 0x01, 0x00, 0x02, 0x05, 0x05, 0x00, 0x03, 0x07, 0x01, 0x01
        /*0010*/ 	.byte	0x02, 0x03, 0x00, 0x00, 0x02, 0x06, 0x01, 0x00, 0x04, 0x0b, 0x08, 0x00, 0x09, 0x00, 0x00, 0x00
        /*0020*/ 	.byte	0x00, 0x00, 0x00, 0x00


//--------------------- .nv.info._Z14occupancy_testPi --------------------------
	.section	.nv.info._Z14occupancy_testPi,"",@"SHT_CUDA_INFO"
	.sectionflags	@""
	.align	4


	//----- nvinfo : EIATTR_CUDA_API_VERSION
	.align		4
        /*0000*/ 	.byte	0x04, 0x37
        /*0002*/ 	.short	(.L_7 - .L_6)
.L_6:
        /*0004*/ 	.word	0x00000082


	//----- nvinfo : EIATTR_KPARAM_INFO
	.align		4
.L_7:
        /*0008*/ 	.byte	0x04, 0x17
        /*000a*/ 	.short	(.L_9 - .L_8)
.L_8:
        /*000c*/ 	.word	0x00000000
        /*0010*/ 	.short	0x0000
        /*0012*/ 	.short	0x0000
        /*0014*/ 	.byte	0x00, 0xf5, 0x21, 0x00


	//----- nvinfo : EIATTR_SPARSE_MMA_MASK
	.align		4
.L_9:
        /*0018*/ 	.byte	0x03, 0x50
        /*001a*/ 	.short	0x0000


	//----- nvinfo : EIATTR_MAXREG_COUNT
	.align		4
        /*001c*/ 	.byte	0x03, 0x1b
        /*001e*/ 	.short	0x00ff


	//----- nvinfo : EIATTR_MERCURY_ISA_VERSION
	.align		4
        /*0020*/ 	.byte	0x03, 0x5f
        /*0022*/ 	.short	0x0101


	//----- nvinfo : EIATTR_VRC_CTA_INIT_COUNT
	.align		4
        /*0024*/ 	.byte	0x02, 0x4a
	.zero		1
	.zero		1


	//----- nvinfo : EIATTR_EXIT_INSTR_OFFSETS
	.align		4
        /*0028*/ 	.byte	0x04, 0x1c
        /*002a*/ 	.short	(.L_11 - .L_10)


	//   ....[0]....
.L_10:
        /*002c*/ 	.word	0x000000a0


	//----- nvinfo : EIATTR_CBANK_PARAM_SIZE
	.align		4
.L_11:
        /*0030*/ 	.byte	0x03, 0x19
        /*0032*/ 	.short	0x0008


	//----- nvinfo : EIATTR_PARAM_CBANK
	.align		4
        /*0034*/ 	.byte	0x04, 0x0a
        /*0036*/ 	.short	(.L_13 - .L_12)
	.align		4
.L_12:
        /*0038*/ 	.word	index@(.nv.constant0._Z14occupancy_testPi)
        /*003c*/ 	.short	0x0380
        /*003e*/ 	.short	0x0008


	//----- nvinfo : EIATTR_SW_WAR
	.align		4
.L_13:
        /*0040*/ 	.byte	0x04, 0x36
        /*0042*/ 	.short	(.L_15 - .L_14)
.L_14:
        /*0044*/ 	.word	0x00000008
.L_15:


//--------------------- .nv.callgraph             --------------------------
	.section	.nv.callgraph,"",@"SHT_CUDA_CALLGRAPH"
	.align	4
	.sectionentsize	8
	.align		4
        /*0000*/ 	.word	0x00000000
	.align		4
        /*0004*/ 	.word	0xffffffff
	.align		4
        /*0008*/ 	.word	0x00000000
	.align		4
        /*000c*/ 	.word	0xfffffffe
	.align		4
        /*0010*/ 	.word	0x00000000
	.align		4
        /*0014*/ 	.word	0xfffffffd
	.align		4
        /*0018*/ 	.word	0x00000000
	.align		4
        /*001c*/ 	.word	0xfffffffc


//--------------------- .text._Z14occupancy_testPi --------------------------
	.section	.text._Z14occupancy_testPi,"ax",@progbits
	.align	128
        .global         _Z14occupancy_testPi
        .type           _Z14occupancy_testPi,@function
        .size           _Z14occupancy_testPi,(.L_x_1 - _Z14occupancy_testPi)
        .other          _Z14occupancy_testPi,@"STO_CUDA_ENTRY STV_DEFAULT"
_Z14occupancy_testPi:
.text._Z14occupancy_testPi:
[----:B------:R-:W-:Y:S01]  /*0000*/  LDC R1, c[0x0][0x37c] ;  /* 0x0000df00ff017b82 */ /* 0x000fe20000000800 */
[----:B------:R-:W0:Y:S07]  /*0010*/  S2R R5, SR_CTAID.X ;  /* 0x0000000000057919 */ /* 0x000e2e0000002500 */
[----:B------:R-:W1:Y:S01]  /*0020*/  LDC.64 R2, c[0x0][0x380] ;  /* 0x0000e000ff027b82 */ /* 0x000e620000000a00 */
[----:B------:R-:W0:Y:S01]  /*0030*/  LDCU UR6, c[0x0][0x360] ;  /* 0x00006c00ff0677ac */ /* 0x000e220008000800 */
[----:B------:R-:W-:Y:S01]  /*0040*/  HFMA2 R7, -RZ, RZ, 0, 2.1457672119140625e-06 ;  /* 0x00000024ff077431 */ /* 0x000fe200000001ff */
[----:B------:R-:W0:Y:S01]  /*0050*/  S2R R0, SR_TID.X ;  /* 0x0000000000007919 */ /* 0x000e220000002100 */
[----:B------:R-:W2:Y:S01]  /*0060*/  LDCU.64 UR4, c[0x0][0x358] ;  /* 0x00006b00ff0477ac */ /* 0x000ea20008000a00 */
[----:B0-----:R-:W-:-:S04]  /*0070*/  IMAD R5, R5, UR6, R0 ;  /* 0x0000000605057c24 */ /* 0x001fc8000f8e0200 */
[----:B-1----:R-:W-:-:S05]  /*0080*/  IMAD.WIDE R2, R5, 0x4, R2 ;  /* 0x0000000405027825 */ /* 0x002fca00078e0202 */
[----:B--2---:R-:W-:Y:S01]  /*0090*/  STG.E desc[UR4][R2.64], R7 ;  /* 0x0000000702007986 */ /* 0x004fe2000c101904 */
[----:B------:R-:W-:Y:S05]  /*00a0*/  EXIT ;  /* 0x000000000000794d */ /* 0x000fea0003800000 */
.L_x_0:
[----:B------:R-:W-:-:S00]  /*00b0*/  BRA `(.L_x_0) ;  /* 0xfffffffc00fc7947 */ /* 0x000fc0000383ffff */
[----:B------:R-:W-:-:S00]  /*00c0*/  NOP ;  /* 0x0000000000007918 */ /* 0x000fc00000000000 */
        /* <DEDUP_REMOVED lines=11> */
.L_x_1:


//--------------------- .nv.shared.reserved.0     --------------------------
	.section	.nv.shared.reserved.0,"aw",@nobits
	.weak		__nv_reservedSMEM_offset_0_alias
	.size		__nv_reservedSMEM_offset_0_alias, 0, 64
	.other		__nv_reservedSMEM_offset_0_alias,@"STO_CUDA_RESERVED_SHARED STV_DEFAULT"
__nv_reservedSMEM_offset_0_alias:
	.zero		0
	.zero		64


//--------------------- .nv.constant0._Z14occupancy_testPi --------------------------
	.section	.nv.constant0._Z14occupancy_testPi,"a",@progbits
	.sectionflags	@""
	.align	4
.nv.constant0._Z14occupancy_testPi:
	.zero		904


//--------------------- SYMBOLS --------------------------

	.type		.nv.reservedSmem.offset0,@object
	.size		.nv.reservedSmem.offset0,0x4
